	.headerflags	@"EF_CUDA_TEXMODE_UNIFIED EF_CUDA_64BIT_ADDRESS EF_CUDA_SM86 EF_CUDA_VIRTUAL_SM(EF_CUDA_SM86)"
	.elftype	@"ET_EXEC"


//--------------------- .nv.info                  --------------------------
	.section	.nv.info,"",@"SHT_CUDA_INFO"
	.align	4


	//----- nvinfo : EIATTR_REGCOUNT
	.align		4
        /*0000*/ 	.byte	0x04, 0x2f
        /*0002*/ 	.short	(.L_1 - .L_0)
	.align		4
.L_0:
        /*0004*/ 	.word	index@(triton_)
        /*0008*/ 	.word	0x0000001b


	//----- nvinfo : EIATTR_MIN_STACK_SIZE
	.align		4
.L_1:
        /*000c*/ 	.byte	0x04, 0x12
        /*000e*/ 	.short	(.L_3 - .L_2)
	.align		4
.L_2:
        /*0010*/ 	.word	index@(triton_)
        /*0014*/ 	.word	0x00000000


	//----- nvinfo : EIATTR_FRAME_SIZE
	.align		4
.L_3:
        /*0018*/ 	.byte	0x04, 0x11
        /*001a*/ 	.short	(.L_5 - .L_4)
	.align		4
.L_4:
        /*001c*/ 	.word	index@(triton_)
        /*0020*/ 	.word	0x00000000


	//----- nvinfo : EIATTR_MIN_STACK_SIZE
	.align		4
.L_5:
        /*0024*/ 	.byte	0x04, 0x12
        /*0026*/ 	.short	(.L_7 - .L_6)
	.align		4
.L_6:
        /*0028*/ 	.word	index@(triton_)
        /*002c*/ 	.word	0x00000000
.L_7:


//--------------------- .nv.info.triton_          --------------------------
	.section	.nv.info.triton_,"",@"SHT_CUDA_INFO"
	.sectionflags	@""
	.align	4


	//----- nvinfo : EIATTR_CUDA_API_VERSION
	.align		4
        /*0000*/ 	.byte	0x04, 0x37
        /*0002*/ 	.short	(.L_9 - .L_8)
.L_8:
        /*0004*/ 	.word	0x0000007c


	//----- nvinfo : EIATTR_SW2861232_WAR
	.align		4
.L_9:
        /*0008*/ 	.byte	0x01, 0x35
	.zero		2


	//----- nvinfo : EIATTR_PARAM_CBANK
	.align		4
        /*000c*/ 	.byte	0x04, 0x0a
        /*000e*/ 	.short	(.L_11 - .L_10)
	.align		4
.L_10:
        /*0010*/ 	.word	index@(.nv.constant0.triton_)
        /*0014*/ 	.short	0x0160
        /*0016*/ 	.short	0x0020


	//----- nvinfo : EIATTR_CBANK_PARAM_SIZE
	.align		4
.L_11:
        /*0018*/ 	.byte	0x03, 0x19
        /*001a*/ 	.short	0x0020


	//----- nvinfo : EIATTR_KPARAM_INFO
	.align		4
        /*001c*/ 	.byte	0x04, 0x17
        /*001e*/ 	.short	(.L_13 - .L_12)
.L_12:
        /*0020*/ 	.word	0x00000000
        /*0024*/ 	.short	0x0003
        /*0026*/ 	.short	0x0018
        /*0028*/ 	.byte	0x00, 0xf4, 0x21, 0x00


	//----- nvinfo : EIATTR_KPARAM_INFO
	.align		4
.L_13:
        /*002c*/ 	.byte	0x04, 0x17
        /*002e*/ 	.short	(.L_15 - .L_14)
.L_14:
        /*0030*/ 	.word	0x00000000
        /*0034*/ 	.short	0x0002
        /*0036*/ 	.short	0x0010
        /*0038*/ 	.byte	0x00, 0xf0, 0x11, 0x00


	//----- nvinfo : EIATTR_KPARAM_INFO
	.align		4
.L_15:
        /*003c*/ 	.byte	0x04, 0x17
        /*003e*/ 	.short	(.L_17 - .L_16)
.L_16:
        /*0040*/ 	.word	0x00000000
        /*0044*/ 	.short	0x0001
        /*0046*/ 	.short	0x0008
        /*0048*/ 	.byte	0x00, 0xf4, 0x21, 0x00


	//----- nvinfo : EIATTR_KPARAM_INFO
	.align		4
.L_17:
        /*004c*/ 	.byte	0x04, 0x17
        /*004e*/ 	.short	(.L_19 - .L_18)
.L_18:
        /*0050*/ 	.word	0x00000000
        /*0054*/ 	.short	0x0000
        /*0056*/ 	.short	0x0000
        /*0058*/ 	.byte	0x00, 0xf4, 0x21, 0x00


	//----- nvinfo : EIATTR_MAXREG_COUNT
	.align		4
.L_19:
        /*005c*/ 	.byte	0x03, 0x1b
        /*005e*/ 	.short	0x00ff


	//----- nvinfo : EIATTR_EXIT_INSTR_OFFSETS
	.align		4
        /*0060*/ 	.byte	0x04, 0x1c
        /*0062*/ 	.short	(.L_21 - .L_20)


	//   ....[0]....
.L_20:
        /*0064*/ 	.word	0x00000a20


	//   ....[1]....
        /*0068*/ 	.word	0x00000a40


	//----- nvinfo : EIATTR_REQNTID
	.align		4
.L_21:
        /*006c*/ 	.byte	0x04, 0x10
        /*006e*/ 	.short	(.L_23 - .L_22)
.L_22:
        /*0070*/ 	.word	0x00000100
        /*0074*/ 	.word	0x00000001
        /*0078*/ 	.word	0x00000001
.L_23:


//--------------------- .nv.callgraph             --------------------------
	.section	.nv.callgraph,"",@"SHT_CUDA_CALLGRAPH"
	.align	4
	.sectionentsize	8
	.align		4
        /*0000*/ 	.word	0x00000000
	.align		4
        /*0004*/ 	.word	0xffffffff
	.align		4
        /*0008*/ 	.word	0x00000000
	.align		4
        /*000c*/ 	.word	0xfffffffe
	.align		4
        /*0010*/ 	.word	0x00000000
	.align		4
        /*0014*/ 	.word	0xfffffffd
	.align		4
        /*0018*/ 	.word	0x00000000
	.align		4
        /*001c*/ 	.word	0xfffffffc


//--------------------- .nv.rel.action            --------------------------
	.section	.nv.rel.action,"",@"SHT_CUDA_RELOCINFO"
	.align	8
	.sectionentsize	8
        /*0000*/ 	.byte	0x73, 0x00, 0x00, 0x00, 0x00, 0x00, 0x00, 0x00, 0x00, 0x00, 0x00, 0x11, 0x25, 0x00, 0x05, 0x36


//--------------------- .nv.constant0.triton_     --------------------------
	.section	.nv.constant0.triton_,"a",@progbits
	.sectionflags	@""
	.align	4
.nv.constant0.triton_:
	.zero		384


//--------------------- .text.triton_             --------------------------
	.section	.text.triton_,"ax",@progbits
	.sectioninfo	@"SHI_REGISTERS=27"
	.align	128
        .global         triton_
        .type           triton_,@function
        .size           triton_,(.L_x_1 - triton_)
        .other          triton_,@"STO_CUDA_ENTRY STV_DEFAULT"
triton_:
.text.triton_:
[----:B------:R-:W-:Y:S02]  /*0000*/  MOV R1, c[0x0][0x28] ;  /* 0x00000a0000017a02 */ /* 0x000fe40000000f00 */
[----:B------:R-:W0:Y:S01]  /*0010*/  S2R R0, SR_TID.X ;  /* 0x0000000000007919 */ /* 0x000e220000002100 */
[----:B------:R-:W-:Y:S01]  /*0020*/  MOV R14, 0x2 ;  /* 0x00000002000e7802 */ /* 0x000fe20000000f00 */
[----:B------:R-:W-:Y:S01]  /*0030*/  CS2R R8, SRZ ;  /* 0x0000000000087805 */ /* 0x000fe2000001ff00 */
[----:B------:R-:W-:Y:S01]  /*0040*/  CS2R R10, SRZ ;  /* 0x00000000000a7805 */ /* 0x000fe2000001ff00 */
[----:B------:R-:W1:Y:S01]  /*0050*/  S2R R3, SR_CTAID.X ;  /* 0x0000000000037919 */ /* 0x000e620000002500 */
[----:B------:R-:W-:Y:S01]  /*0060*/  CS2R R4, SRZ ;  /* 0x0000000000047805 */ /* 0x000fe2000001ff00 */
[----:B------:R-:W-:Y:S01]  /*0070*/  CS2R R6, SRZ ;  /* 0x0000000000067805 */ /* 0x000fe2000001ff00 */
[----:B------:R-:W-:Y:S01]  /*0080*/  ULDC.64 UR4, c[0x0][0x118] ;  /* 0x0000460000047ab9 */ /* 0x000fe20000000a00 */
[----:B0-----:R-:W-:-:S04]  /*0090*/  SHF.L.U32 R0, R0, 0x3, RZ ;  /* 0x0000000300007819 */ /* 0x001fc800000006ff */
[----:B------:R-:W-:-:S04]  /*00a0*/  LOP3.LUT R0, R0, 0x7f8, RZ, 0xc0, !PT ;  /* 0x000007f800007812 */ /* 0x000fc800078ec0ff */
[----:B-1----:R-:W-:-:S04]  /*00b0*/  LEA R0, R3, R0, 0xb ;  /* 0x0000000003007211 */ /* 0x002fc800078e58ff */
[C---:B------:R-:W-:Y:S01]  /*00c0*/  ISETP.GE.AND P0, PT, R0.reuse, 0x39c00, PT ;  /* 0x00039c000000780c */ /* 0x040fe20003f06270 */
[----:B------:R-:W-:-:S04]  /*00d0*/  IMAD.HI R2, R0, 0x2aaaaaab, RZ ;  /* 0x2aaaaaab00027827 */ /* 0x000fc800078e02ff */
[----:B------:R-:W-:Y:S01]  /*00e0*/  IMAD.WIDE R12, R0, R14, c[0x0][0x160] ;  /* 0x00005800000c7625 */ /* 0x000fe200078e020e */
[----:B------:R-:W-:-:S04]  /*00f0*/  SHF.R.U32.HI R3, RZ, 0x1f, R2 ;  /* 0x0000001fff037819 */ /* 0x000fc80000011602 */
[----:B------:R-:W-:-:S03]  /*0100*/  LEA.HI R3, R2, R3, RZ, 0x17 ;  /* 0x0000000302037211 */ /* 0x000fc600078fb8ff */
[----:B------:R-:W2:Y:S02]  /*0110*/  @!P0 LDG.E.128 R4, [R12.64] ;  /* 0x000000040c048981 */ /* 0x000ea4000c1e1d00 */
[----:B------:R-:W-:-:S04]  /*0120*/  IMAD R3, R3, -0xc00, R0 ;  /* 0xfffff40003037824 */ /* 0x000fc800078e0200 */
[----:B------:R-:W-:-:S05]  /*0130*/  IMAD.WIDE R14, R3, R14, c[0x0][0x168] ;  /* 0x00005a00030e7625 */ /* 0x000fca00078e020e */
[----:B------:R-:W3:Y:S01]  /*0140*/  @!P0 LDG.E.EL.128 R8, [R14.64] ;  /* 0x000000040e088981 */ /* 0x000ee2000c2e1d00 */
[C---:B--2---:R-:W-:Y:S02]  /*0150*/  SHF.L.U32 R2, R4.reuse, 0x10, RZ ;  /* 0x0000001004027819 */ /* 0x044fe400000006ff */
[----:B------:R-:W-:Y:S02]  /*0160*/  PRMT R0, R4, 0x7632, R0 ;  /* 0x0000763204007816 */ /* 0x000fe40000000000 */
[----:B------:R-:W-:Y:S02]  /*0170*/  SHF.L.U32 R4, R5, 0x10, RZ ;  /* 0x0000001005047819 */ /* 0x000fe400000006ff */
[----:B---3--:R-:W-:Y:S02]  /*0180*/  SHF.L.U32 R3, R8, 0x10, RZ ;  /* 0x0000001008037819 */ /* 0x008fe400000006ff */
[----:B------:R-:W-:-:S03]  /*0190*/  SHF.L.U32 R17, R9, 0x10, RZ ;  /* 0x0000001009117819 */ /* 0x000fc600000006ff */
[----:B------:R-:W-:Y:S01]  /*01a0*/  FADD R2, R2, R3 ;  /* 0x0000000302027221 */ /* 0x000fe20000000000 */
[----:B------:R-:W-:Y:S01]  /*01b0*/  SHF.L.U32 R3, R0, 0x10, RZ ;  /* 0x0000001000037819 */ /* 0x000fe200000006ff */
[----:B------:R-:W-:Y:S01]  /*01c0*/  FADD R0, R4, R17 ;  /* 0x0000001104007221 */ /* 0x000fe20000000000 */
[----:B------:R-:W-:Y:S01]  /*01d0*/  PRMT R8, R8, 0x7632, R8 ;  /* 0x0000763208087816 */ /* 0x000fe20000000008 */
[----:B------:R-:W-:Y:S01]  /*01e0*/  FFMA R4, R2, -1.7020000219345092773, RZ ;  /* 0xbfd9db2302047823 */ /* 0x000fe200000000ff */
[----:B------:R-:W-:-:S03]  /*01f0*/  PRMT R14, R9, 0x7632, R14 ;  /* 0x00007632090e7816 */ /* 0x000fc6000000000e */
[----:B------:R-:W-:Y:S01]  /*0200*/  FMUL R9, R4, 1.4426950216293334961 ;  /* 0x3fb8aa3b04097820 */ /* 0x000fe20000400000 */
[----:B------:R-:W-:Y:S02]  /*0210*/  SHF.L.U32 R4, R8, 0x10, RZ ;  /* 0x0000001008047819 */ /* 0x000fe400000006ff */
[----:B------:R-:W-:-:S03]  /*0220*/  PRMT R17, R10, 0x7632, R17 ;  /* 0x000076320a117816 */ /* 0x000fc60000000011 */
[----:B------:R-:W-:Y:S01]  /*0230*/  FADD R3, R3, R4 ;  /* 0x0000000403037221 */ /* 0x000fe20000000000 */
[----:B------:R-:W-:Y:S01]  /*0240*/  SHF.L.U32 R19, R10, 0x10, RZ ;  /* 0x000000100a137819 */ /* 0x000fe200000006ff */
[----:B------:R-:W-:Y:S01]  /*0250*/  FFMA R10, R0, -1.7020000219345092773, RZ ;  /* 0xbfd9db23000a7823 */ /* 0x000fe200000000ff */
[C---:B------:R-:W-:Y:S02]  /*0260*/  PRMT R8, R11.reuse, 0x7632, R8 ;  /* 0x000076320b087816 */ /* 0x040fe40000000008 */
[----:B------:R-:W-:Y:S02]  /*0270*/  SHF.L.U32 R21, R11, 0x10, RZ ;  /* 0x000000100b157819 */ /* 0x000fe400000006ff */
[----:B------:R-:W-:Y:S01]  /*0280*/  PRMT R11, R5, 0x7632, R11 ;  /* 0x00007632050b7816 */ /* 0x000fe2000000000b */
[----:B------:R-:W-:Y:S01]  /*0290*/  FFMA R5, R3, -1.7020000219345092773, RZ ;  /* 0xbfd9db2303057823 */ /* 0x000fe200000000ff */
[----:B------:R-:W-:-:S03]  /*02a0*/  FMUL R15, R10, 1.4426950216293334961 ;  /* 0x3fb8aa3b0a0f7820 */ /* 0x000fc60000400000 */
[----:B------:R-:W-:Y:S01]  /*02b0*/  FMUL R10, R5, 1.4426950216293334961 ;  /* 0x3fb8aa3b050a7820 */ /* 0x000fe20000400000 */
[----:B------:R-:W-:-:S04]  /*02c0*/  FSETP.GEU.AND P5, PT, R9, -126, PT ;  /* 0xc2fc00000900780b */ /* 0x000fc80003fae000 */
[----:B------:R-:W-:Y:S02]  /*02d0*/  FSETP.GEU.AND P4, PT, R10, -126, PT ;  /* 0xc2fc00000a00780b */ /* 0x000fe40003f8e000 */
[C---:B------:R-:W-:Y:S02]  /*02e0*/  PRMT R16, R6.reuse, 0x7632, R16 ;  /* 0x0000763206107816 */ /* 0x040fe40000000010 */
[----:B------:R-:W-:Y:S02]  /*02f0*/  SHF.L.U32 R4, R6, 0x10, RZ ;  /* 0x0000001006047819 */ /* 0x000fe400000006ff */
[----:B------:R-:W-:Y:S02]  /*0300*/  SHF.L.U32 R6, R7, 0x10, RZ ;  /* 0x0000001007067819 */ /* 0x000fe400000006ff */
[----:B------:R-:W-:Y:S01]  /*0310*/  SHF.L.U32 R17, R17, 0x10, RZ ;  /* 0x0000001011117819 */ /* 0x000fe200000006ff */
[----:B------:R-:W-:Y:S02]  /*0320*/  @!P5 FMUL R9, R9, 0.5 ;  /* 0x3f0000000909d820 */ /* 0x000fe40000400000 */
[----:B------:R-:W-:Y:S01]  /*0330*/  FADD R5, R6, R21 ;  /* 0x0000001506057221 */ /* 0x000fe20000000000 */
[----:B------:R-:W-:Y:S01]  /*0340*/  SHF.L.U32 R6, R16, 0x10, RZ ;  /* 0x0000001010067819 */ /* 0x000fe200000006ff */
[----:B------:R-:W-:Y:S01]  /*0350*/  @!P4 FMUL R10, R10, 0.5 ;  /* 0x3f0000000a0ac820 */ /* 0x000fe20000400000 */
[----:B------:R-:W-:Y:S01]  /*0360*/  PRMT R18, R7, 0x7632, R18 ;  /* 0x0000763207127816 */ /* 0x000fe20000000012 */
[----:B------:R-:W-:Y:S01]  /*0370*/  FADD R4, R4, R19 ;  /* 0x0000001304047221 */ /* 0x000fe20000000000 */
[----:B------:R-:W-:Y:S01]  /*0380*/  SHF.L.U32 R7, R11, 0x10, RZ ;  /* 0x000000100b077819 */ /* 0x000fe200000006ff */
[----:B------:R-:W-:Y:S01]  /*0390*/  FADD R6, R6, R17 ;  /* 0x0000001106067221 */ /* 0x000fe20000000000 */
[----:B------:R-:W-:Y:S01]  /*03a0*/  SHF.L.U32 R14, R14, 0x10, RZ ;  /* 0x000000100e0e7819 */ /* 0x000fe200000006ff */
[----:B------:R-:W-:Y:S01]  /*03b0*/  FFMA R11, R4, -1.7020000219345092773, RZ ;  /* 0xbfd9db23040b7823 */ /* 0x000fe200000000ff */
[----:B------:R-:W-:Y:S01]  /*03c0*/  FSETP.GEU.AND P3, PT, R15, -126, PT ;  /* 0xc2fc00000f00780b */ /* 0x000fe20003f6e000 */
[----:B------:R-:W0:Y:S01]  /*03d0*/  MUFU.EX2 R9, R9 ;  /* 0x0000000900097308 */ /* 0x000e220000000800 */
[----:B------:R-:W-:-:S02]  /*03e0*/  SHF.L.U32 R18, R18, 0x10, RZ ;  /* 0x0000001012127819 */ /* 0x000fc400000006ff */
[----:B------:R-:W-:Y:S01]  /*03f0*/  SHF.L.U32 R17, R8, 0x10, RZ ;  /* 0x0000001008117819 */ /* 0x000fe200000006ff */
[----:B------:R-:W-:Y:S01]  /*0400*/  FADD R7, R7, R14 ;  /* 0x0000000e07077221 */ /* 0x000fe20000000000 */
[----:B------:R-:W-:-:S03]  /*0410*/  FMUL R16, R11, 1.4426950216293334961 ;  /* 0x3fb8aa3b0b107820 */ /* 0x000fc60000400000 */
[----:B------:R-:W1:Y:S01]  /*0420*/  MUFU.EX2 R10, R10 ;  /* 0x0000000a000a7308 */ /* 0x000e620000000800 */
[----:B------:R-:W-:Y:S01]  /*0430*/  FFMA R14, R6, -1.7020000219345092773, RZ ;  /* 0xbfd9db23060e7823 */ /* 0x000fe200000000ff */
[----:B------:R-:W-:Y:S01]  /*0440*/  FADD R8, R18, R17 ;  /* 0x0000001112087221 */ /* 0x000fe20000000000 */
[----:B------:R-:W-:Y:S01]  /*0450*/  FFMA R11, R5, -1.7020000219345092773, RZ ;  /* 0xbfd9db23050b7823 */ /* 0x000fe200000000ff */
[----:B------:R-:W-:Y:S01]  /*0460*/  FSETP.GEU.AND P2, PT, R16, -126, PT ;  /* 0xc2fc00001000780b */ /* 0x000fe20003f4e000 */
[----:B------:R-:W-:Y:S01]  /*0470*/  FMUL R18, R14, 1.4426950216293334961 ;  /* 0x3fb8aa3b0e127820 */ /* 0x000fe20000400000 */
[----:B------:R-:W-:Y:S01]  /*0480*/  FFMA R14, R8, -1.7020000219345092773, RZ ;  /* 0xbfd9db23080e7823 */ /* 0x000fe200000000ff */
[----:B------:R-:W-:Y:S01]  /*0490*/  FMUL R19, R11, 1.4426950216293334961 ;  /* 0x3fb8aa3b0b137820 */ /* 0x000fe20000400000 */
[----:B------:R-:W-:Y:S01]  /*04a0*/  FFMA R11, R7, -1.7020000219345092773, RZ ;  /* 0xbfd9db23070b7823 */ /* 0x000fe200000000ff */
[----:B------:R-:W-:Y:S01]  /*04b0*/  @!P3 FMUL R15, R15, 0.5 ;  /* 0x3f0000000f0fb820 */ /* 0x000fe20000400000 */
[----:B------:R-:W-:-:S02]  /*04c0*/  FMUL R21, R14, 1.4426950216293334961 ;  /* 0x3fb8aa3b0e157820 */ /* 0x000fc40000400000 */
[----:B------:R-:W-:Y:S01]  /*04d0*/  FMUL R11, R11, 1.4426950216293334961 ;  /* 0x3fb8aa3b0b0b7820 */ /* 0x000fe20000400000 */
[----:B0-----:R-:W-:Y:S01]  /*04e0*/  @!P5 FMUL R9, R9, R9 ;  /* 0x000000090909d220 */ /* 0x001fe20000400000 */
[----:B------:R-:W-:Y:S01]  /*04f0*/  FSETP.GEU.AND P5, PT, R18, -126, PT ;  /* 0xc2fc00001200780b */ /* 0x000fe20003fae000 */
[----:B------:R-:W0:Y:S01]  /*0500*/  MUFU.EX2 R15, R15 ;  /* 0x0000000f000f7308 */ /* 0x000e220000000800 */
[----:B-1----:R-:W-:Y:S01]  /*0510*/  @!P4 FMUL R10, R10, R10 ;  /* 0x0000000a0a0ac220 */ /* 0x002fe20000400000 */
[----:B------:R-:W-:Y:S02]  /*0520*/  FSETP.GEU.AND P4, PT, R21, -126, PT ;  /* 0xc2fc00001500780b */ /* 0x000fe40003f8e000 */
[----:B------:R-:W-:Y:S02]  /*0530*/  FSETP.GEU.AND P1, PT, R19, -126, PT ;  /* 0xc2fc00001300780b */ /* 0x000fe40003f2e000 */
[----:B------:R-:W-:Y:S01]  /*0540*/  FSETP.GEU.AND P6, PT, R11, -126, PT ;  /* 0xc2fc00000b00780b */ /* 0x000fe20003fce000 */
[----:B------:R-:W-:-:S04]  /*0550*/  @!P2 FMUL R16, R16, 0.5 ;  /* 0x3f0000001010a820 */ /* 0x000fc80000400000 */
[----:B------:R-:W1:Y:S01]  /*0560*/  MUFU.EX2 R17, R16 ;  /* 0x0000001000117308 */ /* 0x000e620000000800 */
[----:B------:R-:W-:-:S03]  /*0570*/  @!P5 FMUL R18, R18, 0.5 ;  /* 0x3f0000001212d820 */ /* 0x000fc60000400000 */
[----:B------:R-:W-:Y:S02]  /*0580*/  @!P4 FMUL R21, R21, 0.5 ;  /* 0x3f0000001515c820 */ /* 0x000fe40000400000 */
[----:B------:R-:W-:Y:S01]  /*0590*/  @!P1 FMUL R19, R19, 0.5 ;  /* 0x3f00000013139820 */ /* 0x000fe20000400000 */
[----:B------:R-:W-:Y:S01]  /*05a0*/  FADD R9, R9, 1 ;  /* 0x3f80000009097421 */ /* 0x000fe20000000000 */
[----:B------:R-:W-:Y:S01]  /*05b0*/  @!P6 FMUL R11, R11, 0.5 ;  /* 0x3f0000000b0be820 */ /* 0x000fe20000400000 */
[----:B0-----:R-:W-:Y:S01]  /*05c0*/  @!P3 FMUL R15, R15, R15 ;  /* 0x0000000f0f0fb220 */ /* 0x001fe20000400000 */
[----:B------:R0:W2:Y:S02]  /*05d0*/  MUFU.EX2 R20, R19 ;  /* 0x0000001300147308 */ /* 0x0000a40000000800 */
[----:B------:R-:W-:Y:S01]  /*05e0*/  FSETP.GT.AND P3, PT, R9, 8.50705917302346158658e+37, PT ;  /* 0x7e8000000900780b */ /* 0x000fe20003f64000 */
[----:B------:R-:W-:-:S05]  /*05f0*/  FADD R15, R15, 1 ;  /* 0x3f8000000f0f7421 */ /* 0x000fca0000000000 */
[----:B------:R3:W4:Y:S01]  /*0600*/  MUFU.EX2 R16, R11 ;  /* 0x0000000b00107308 */ /* 0x0007220000000800 */
[----:B-1----:R-:W-:Y:S01]  /*0610*/  @!P2 FMUL R17, R17, R17 ;  /* 0x000000111111a220 */ /* 0x002fe20000400000 */
[----:B------:R-:W-:-:S06]  /*0620*/  FSETP.GT.AND P2, PT, R15, 8.50705917302346158658e+37, PT ;  /* 0x7e8000000f00780b */ /* 0x000fcc0003f44000 */
[----:B------:R-:W1:Y:S08]  /*0630*/  MUFU.EX2 R18, R18 ;  /* 0x0000001200127308 */ /* 0x000e700000000800 */
[----:B------:R-:W5:Y:S01]  /*0640*/  MUFU.EX2 R21, R21 ;  /* 0x0000001500157308 */ /* 0x000f620000000800 */
[----:B0-----:R-:W-:Y:S01]  /*0650*/  FADD R19, R17, 1 ;  /* 0x3f80000011137421 */ /* 0x001fe20000000000 */
[----:B---3--:R-:W-:Y:S01]  /*0660*/  FADD R11, R10, 1 ;  /* 0x3f8000000a0b7421 */ /* 0x008fe20000000000 */
[----:B------:R-:W-:Y:S01]  /*0670*/  @P3 FMUL R9, R9, 0.25 ;  /* 0x3e80000009093820 */ /* 0x000fe20000400000 */
[----:B--2---:R-:W-:Y:S01]  /*0680*/  @!P1 FMUL R20, R20, R20 ;  /* 0x0000001414149220 */ /* 0x004fe20000400000 */
[----:B----4-:R-:W-:Y:S01]  /*0690*/  @!P6 FMUL R16, R16, R16 ;  /* 0x000000101010e220 */ /* 0x010fe20000400000 */
[----:B------:R-:W-:Y:S01]  /*06a0*/  FSETP.GT.AND P1, PT, R19, 8.50705917302346158658e+37, PT ;  /* 0x7e8000001300780b */ /* 0x000fe20003f24000 */
[----:B-1----:R-:W-:Y:S01]  /*06b0*/  @!P5 FMUL R18, R18, R18 ;  /* 0x000000121212d220 */ /* 0x002fe20000400000 */
[----:B------:R-:W-:Y:S01]  /*06c0*/  FSETP.GT.AND P5, PT, R11, 8.50705917302346158658e+37, PT ;  /* 0x7e8000000b00780b */ /* 0x000fe20003fa4000 */
[----:B------:R0:W1:Y:S01]  /*06d0*/  MUFU.RCP R14, R9 ;  /* 0x00000009000e7308 */ /* 0x0000620000001000 */
[----:B------:R-:W-:Y:S01]  /*06e0*/  FADD R22, R20, 1 ;  /* 0x3f80000014167421 */ /* 0x000fe20000000000 */
[----:B------:R-:W-:Y:S01]  /*06f0*/  @P2 FMUL R15, R15, 0.25 ;  /* 0x3e8000000f0f2820 */ /* 0x000fe20000400000 */
[----:B-----5:R-:W-:Y:S01]  /*0700*/  @!P4 FMUL R21, R21, R21 ;  /* 0x000000151515c220 */ /* 0x020fe20000400000 */
[----:B------:R-:W-:Y:S01]  /*0710*/  FADD R16, R16, 1 ;  /* 0x3f80000010107421 */ /* 0x000fe20000000000 */
[----:B------:R-:W-:Y:S01]  /*0720*/  FADD R20, R18, 1 ;  /* 0x3f80000012147421 */ /* 0x000fe20000000000 */
[----:B0-----:R-:W-:Y:S01]  /*0730*/  MOV R9, 0x3e800000 ;  /* 0x3e80000000097802 */ /* 0x001fe20000000f00 */
[----:B------:R-:W-:Y:S01]  /*0740*/  FADD R10, R21, 1 ;  /* 0x3f800000150a7421 */ /* 0x000fe20000000000 */
[----:B------:R0:W-:Y:S01]  /*0750*/  MUFU.RCP R17, R15 ;  /* 0x0000000f00117308 */ /* 0x0001e20000001000 */
[----:B------:R-:W-:-:S02]  /*0760*/  FSETP.GT.AND P4, PT, R16, 8.50705917302346158658e+37, PT ;  /* 0x7e8000001000780b */ /* 0x000fc40003f84000 */
[C---:B------:R-:W-:Y:S02]  /*0770*/  FSEL R18, R9.reuse, 1, P2 ;  /* 0x3f80000009127808 */ /* 0x040fe40001000000 */
[----:B------:R-:W-:Y:S02]  /*0780*/  FSETP.GT.AND P2, PT, R10, 8.50705917302346158658e+37, PT ;  /* 0x7e8000000a00780b */ /* 0x000fe40003f44000 */
[----:B0-----:R-:W-:Y:S02]  /*0790*/  FSEL R15, R9, 1, P3 ;  /* 0x3f800000090f7808 */ /* 0x001fe40001800000 */
[----:B------:R-:W-:Y:S02]  /*07a0*/  FSETP.GT.AND P3, PT, R20, 8.50705917302346158658e+37, PT ;  /* 0x7e8000001400780b */ /* 0x000fe40003f64000 */
[----:B------:R-:W-:Y:S01]  /*07b0*/  FSETP.GT.AND P6, PT, R22, 8.50705917302346158658e+37, PT ;  /* 0x7e8000001600780b */ /* 0x000fe20003fc4000 */
[----:B------:R-:W-:Y:S01]  /*07c0*/  @P1 FMUL R19, R19, 0.25 ;  /* 0x3e80000013131820 */ /* 0x000fe20000400000 */
[----:B------:R-:W-:Y:S01]  /*07d0*/  @P5 FMUL R11, R11, 0.25 ;  /* 0x3e8000000b0b5820 */ /* 0x000fe20000400000 */
[----:B------:R-:W-:-:S04]  /*07e0*/  @P4 FMUL R16, R16, 0.25 ;  /* 0x3e80000010104820 */ /* 0x000fc80000400000 */
[----:B------:R-:W-:Y:S01]  /*07f0*/  @P2 FMUL R10, R10, 0.25 ;  /* 0x3e8000000a0a2820 */ /* 0x000fe20000400000 */
[----:B------:R-:W0:Y:S03]  /*0800*/  MUFU.RCP R19, R19 ;  /* 0x0000001300137308 */ /* 0x000e260000001000 */
[----:B------:R-:W-:-:S05]  /*0810*/  @P3 FMUL R20, R20, 0.25 ;  /* 0x3e80000014143820 */ /* 0x000fca0000400000 */
[----:B------:R-:W2:Y:S01]  /*0820*/  MUFU.RCP R11, R11 ;  /* 0x0000000b000b7308 */ /* 0x000ea20000001000 */
[----:B------:R-:W-:Y:S01]  /*0830*/  @P6 FMUL R22, R22, 0.25 ;  /* 0x3e80000016166820 */ /* 0x000fe20000400000 */
[----:B-1----:R-:W-:Y:S01]  /*0840*/  FMUL R15, R14, R15 ;  /* 0x0000000f0e0f7220 */ /* 0x002fe20000400000 */
[----:B------:R-:W-:-:S05]  /*0850*/  FSEL R14, R9, 1, P5 ;  /* 0x3f800000090e7808 */ /* 0x000fca0002800000 */
[----:B------:R1:W3:Y:S08]  /*0860*/  MUFU.RCP R23, R22 ;  /* 0x0000001600177308 */ /* 0x0002f00000001000 */
[----:B------:R-:W4:Y:S01]  /*0870*/  MUFU.RCP R16, R16 ;  /* 0x0000001000107308 */ /* 0x000f220000001000 */
[----:B-1----:R-:W-:-:S07]  /*0880*/  FSEL R22, R9, 1, P1 ;  /* 0x3f80000009167808 */ /* 0x002fce0000800000 */
[----:B------:R-:W1:Y:S08]  /*0890*/  MUFU.RCP R20, R20 ;  /* 0x0000001400147308 */ /* 0x000e700000001000 */
[----:B------:R-:W5:Y:S01]  /*08a0*/  MUFU.RCP R10, R10 ;  /* 0x0000000a000a7308 */ /* 0x000f620000001000 */
[----:B0-----:R-:W-:Y:S01]  /*08b0*/  FMUL R21, R19, R22 ;  /* 0x0000001613157220 */ /* 0x001fe20000400000 */
[----:B--2---:R-:W-:Y:S01]  /*08c0*/  FMUL R14, R11, R14 ;  /* 0x0000000e0b0e7220 */ /* 0x004fe20000400000 */
[----:B------:R-:W-:-:S02]  /*08d0*/  FSEL R24, R9, 1, P6 ;  /* 0x3f80000009187808 */ /* 0x000fc40003000000 */
[C---:B------:R-:W-:Y:S02]  /*08e0*/  FSEL R19, R9.reuse, 1, P4 ;  /* 0x3f80000009137808 */ /* 0x040fe40002000000 */
[C---:B------:R-:W-:Y:S02]  /*08f0*/  FSEL R11, R9.reuse, 1, P3 ;  /* 0x3f800000090b7808 */ /* 0x040fe40001800000 */
[----:B------:R-:W-:Y:S01]  /*0900*/  FSEL R9, R9, 1, P2 ;  /* 0x3f80000009097808 */ /* 0x000fe20001000000 */
[----:B------:R-:W-:Y:S01]  /*0910*/  FMUL R17, R17, R18 ;  /* 0x0000001211117220 */ /* 0x000fe20000400000 */
[----:B---3--:R-:W-:Y:S01]  /*0920*/  FMUL R24, R23, R24 ;  /* 0x0000001817187220 */ /* 0x008fe20000400000 */
[----:B----4-:R-:W-:Y:S01]  /*0930*/  FMUL R16, R16, R19 ;  /* 0x0000001310107220 */ /* 0x010fe20000400000 */
[----:B-1----:R-:W-:Y:S01]  /*0940*/  FMUL R11, R20, R11 ;  /* 0x0000000b140b7220 */ /* 0x002fe20000400000 */
[----:B-----5:R-:W-:Y:S01]  /*0950*/  FMUL R9, R10, R9 ;  /* 0x000000090a097220 */ /* 0x020fe20000400000 */
[----:B------:R-:W-:Y:S01]  /*0960*/  FMUL R15, R2, R15 ;  /* 0x0000000f020f7220 */ /* 0x000fe20000400000 */
[----:B------:R-:W-:Y:S01]  /*0970*/  FMUL R17, R0, R17 ;  /* 0x0000001100117220 */ /* 0x000fe20000400000 */
[----:B------:R-:W-:Y:S01]  /*0980*/  FMUL R21, R4, R21 ;  /* 0x0000001504157220 */ /* 0x000fe20000400000 */
[----:B------:R-:W-:Y:S01]  /*0990*/  FMUL R24, R5, R24 ;  /* 0x0000001805187220 */ /* 0x000fe20000400000 */
[----:B------:R-:W-:Y:S01]  /*09a0*/  FMUL R14, R3, R14 ;  /* 0x0000000e030e7220 */ /* 0x000fe20000400000 */
[----:B------:R-:W-:Y:S01]  /*09b0*/  FMUL R16, R7, R16 ;  /* 0x0000001007107220 */ /* 0x000fe20000400000 */
[----:B------:R-:W-:Y:S01]  /*09c0*/  FMUL R6, R6, R11 ;  /* 0x0000000b06067220 */ /* 0x000fe20000400000 */
[----:B------:R-:W-:-:S02]  /*09d0*/  FMUL R9, R8, R9 ;  /* 0x0000000908097220 */ /* 0x000fc40000400000 */
[----:B------:R-:W-:Y:S02]  /*09e0*/  F2FP.BF16.PACK_AB R4, R14, R15 ;  /* 0x0000000f0e04723e */ /* 0x000fe400000010ff */
[----:B------:R-:W-:Y:S02]  /*09f0*/  F2FP.BF16.PACK_AB R5, R16, R17 ;  /* 0x000000111005723e */ /* 0x000fe400000010ff */
[----:B------:R-:W-:Y:S02]  /*0a00*/  F2FP.BF16.PACK_AB R6, R6, R21 ;  /* 0x000000150606723e */ /* 0x000fe400000010ff */
[----:B------:R-:W-:Y:S01]  /*0a10*/  F2FP.BF16.PACK_AB R7, R9, R24 ;  /* 0x000000180907723e */ /* 0x000fe200000010ff */
[----:B------:R-:W-:Y:S06]  /*0a20*/  @P0 EXIT ;  /* 0x000000000000094d */ /* 0x000fec0003800000 */
[----:B------:R-:W-:Y:S01]  /*0a30*/  STG.E.128 [R12.64], R4 ;  /* 0x000000040c007986 */ /* 0x000fe2000c101d04 */
[----:B------:R-:W-:Y:S05]  /*0a40*/  EXIT ;  /* 0x000000000000794d */ /* 0x000fea0003800000 */
.L_x_0:
[----:B------:R-:W-:-:S00]  /*0a50*/  BRA `(.L_x_0) ;  /* 0xfffffff000007947 */ /* 0x000fc0000383ffff */
[----:B------:R-:W-:-:S00]  /*0a60*/  NOP ;  /* 0x0000000000007918 */ /* 0x000fc00000000000 */
        /* <DEDUP_REMOVED lines=9> */
.L_x_1:
